//
// Generated by NVIDIA NVVM Compiler
//
// Compiler Build ID: CL-36424714
// Cuda compilation tools, release 13.0, V13.0.88
// Based on NVVM 20.0.0
//

.version 9.0
.target sm_100
.address_size 64

	// .globl	_Z5saxpyiPfS_S_S_S_S_Pi

.visible .entry _Z5saxpyiPfS_S_S_S_S_Pi(
	.param .u32 _Z5saxpyiPfS_S_S_S_S_Pi_param_0,
	.param .u64 .ptr .align 1 _Z5saxpyiPfS_S_S_S_S_Pi_param_1,
	.param .u64 .ptr .align 1 _Z5saxpyiPfS_S_S_S_S_Pi_param_2,
	.param .u64 .ptr .align 1 _Z5saxpyiPfS_S_S_S_S_Pi_param_3,
	.param .u64 .ptr .align 1 _Z5saxpyiPfS_S_S_S_S_Pi_param_4,
	.param .u64 .ptr .align 1 _Z5saxpyiPfS_S_S_S_S_Pi_param_5,
	.param .u64 .ptr .align 1 _Z5saxpyiPfS_S_S_S_S_Pi_param_6,
	.param .u64 .ptr .align 1 _Z5saxpyiPfS_S_S_S_S_Pi_param_7
)
{
	.reg .pred 	%p<27>;
	.reg .b32 	%r<11>;
	.reg .b32 	%f<101>;
	.reg .b64 	%rd<23>;

	ld.param.u64 	%rd8, [_Z5saxpyiPfS_S_S_S_S_Pi_param_1];
	ld.param.u64 	%rd9, [_Z5saxpyiPfS_S_S_S_S_Pi_param_2];
	ld.param.u64 	%rd10, [_Z5saxpyiPfS_S_S_S_S_Pi_param_3];
	ld.param.u64 	%rd11, [_Z5saxpyiPfS_S_S_S_S_Pi_param_4];
	ld.param.u64 	%rd12, [_Z5saxpyiPfS_S_S_S_S_Pi_param_5];
	ld.param.u64 	%rd13, [_Z5saxpyiPfS_S_S_S_S_Pi_param_6];
	ld.param.u64 	%rd14, [_Z5saxpyiPfS_S_S_S_S_Pi_param_7];
	cvta.to.global.u64 	%rd15, %rd14;
	cvta.to.global.u64 	%rd16, %rd13;
	cvta.to.global.u64 	%rd17, %rd10;
	cvta.to.global.u64 	%rd18, %rd12;
	cvta.to.global.u64 	%rd19, %rd9;
	cvta.to.global.u64 	%rd20, %rd11;
	cvta.to.global.u64 	%rd21, %rd8;
	mov.u32 	%r6, %ctaid.x;
	mov.u32 	%r7, %ntid.x;
	mov.u32 	%r8, %tid.x;
	mad.lo.s32 	%r1, %r6, %r7, %r8;
	mul.wide.s32 	%rd22, %r1, 4;
	add.s64 	%rd1, %rd21, %rd22;
	add.s64 	%rd2, %rd20, %rd22;
	add.s64 	%rd3, %rd19, %rd22;
	add.s64 	%rd4, %rd18, %rd22;
	add.s64 	%rd5, %rd17, %rd22;
	add.s64 	%rd6, %rd16, %rd22;
	add.s64 	%rd7, %rd15, %rd22;
	mov.b32 	%r10, 0;
$L__BB0_1:
	ld.param.u32 	%r9, [_Z5saxpyiPfS_S_S_S_S_Pi_param_0];
	setp.ge.s32 	%p1, %r1, %r9;
	@%p1 bra 	$L__BB0_34;
	ld.global.f32 	%f90, [%rd1];
	ld.global.f32 	%f89, [%rd2];
	sub.f32 	%f31, %f90, %f89;
	setp.gt.f32 	%p2, %f31, 0f3F800000;
	@%p2 bra 	$L__BB0_5;
	ld.global.f32 	%f32, [%rd3];
	ld.global.f32 	%f33, [%rd4];
	sub.f32 	%f34, %f32, %f33;
	setp.gt.f32 	%p3, %f34, 0f3F800000;
	@%p3 bra 	$L__BB0_5;
	ld.global.f32 	%f35, [%rd5];
	ld.global.f32 	%f36, [%rd6];
	sub.f32 	%f37, %f35, %f36;
	setp.leu.f32 	%p4, %f37, 0f3F800000;
	@%p4 bra 	$L__BB0_6;
$L__BB0_5:
	st.global.u32 	[%rd7], %r1;
	ld.global.f32 	%f90, [%rd1];
	ld.global.f32 	%f89, [%rd2];
$L__BB0_6:
	sub.f32 	%f38, %f90, %f89;
	setp.gt.f32 	%p5, %f38, 0f3F800000;
	@%p5 bra 	$L__BB0_9;
	ld.global.f32 	%f39, [%rd3];
	ld.global.f32 	%f40, [%rd4];
	sub.f32 	%f41, %f39, %f40;
	setp.gt.f32 	%p6, %f41, 0f3F800000;
	@%p6 bra 	$L__BB0_9;
	ld.global.f32 	%f42, [%rd5];
	ld.global.f32 	%f43, [%rd6];
	sub.f32 	%f44, %f42, %f43;
	setp.leu.f32 	%p7, %f44, 0f3F800000;
	@%p7 bra 	$L__BB0_10;
$L__BB0_9:
	st.global.u32 	[%rd7], %r1;
	ld.global.f32 	%f90, [%rd1];
	ld.global.f32 	%f89, [%rd2];
$L__BB0_10:
	sub.f32 	%f45, %f90, %f89;
	setp.gt.f32 	%p8, %f45, 0f3F800000;
	@%p8 bra 	$L__BB0_13;
	ld.global.f32 	%f46, [%rd3];
	ld.global.f32 	%f47, [%rd4];
	sub.f32 	%f48, %f46, %f47;
	setp.gt.f32 	%p9, %f48, 0f3F800000;
	@%p9 bra 	$L__BB0_13;
	ld.global.f32 	%f49, [%rd5];
	ld.global.f32 	%f50, [%rd6];
	sub.f32 	%f51, %f49, %f50;
	setp.leu.f32 	%p10, %f51, 0f3F800000;
	@%p10 bra 	$L__BB0_14;
$L__BB0_13:
	st.global.u32 	[%rd7], %r1;
	ld.global.f32 	%f90, [%rd1];
	ld.global.f32 	%f89, [%rd2];
$L__BB0_14:
	sub.f32 	%f52, %f90, %f89;
	setp.gt.f32 	%p11, %f52, 0f3F800000;
	@%p11 bra 	$L__BB0_17;
	ld.global.f32 	%f53, [%rd3];
	ld.global.f32 	%f54, [%rd4];
	sub.f32 	%f55, %f53, %f54;
	setp.gt.f32 	%p12, %f55, 0f3F800000;
	@%p12 bra 	$L__BB0_17;
	ld.global.f32 	%f56, [%rd5];
	ld.global.f32 	%f57, [%rd6];
	sub.f32 	%f58, %f56, %f57;
	setp.leu.f32 	%p13, %f58, 0f3F800000;
	@%p13 bra 	$L__BB0_18;
$L__BB0_17:
	st.global.u32 	[%rd7], %r1;
	ld.global.f32 	%f90, [%rd1];
	ld.global.f32 	%f89, [%rd2];
$L__BB0_18:
	sub.f32 	%f59, %f90, %f89;
	setp.gt.f32 	%p14, %f59, 0f3F800000;
	@%p14 bra 	$L__BB0_21;
	ld.global.f32 	%f60, [%rd3];
	ld.global.f32 	%f61, [%rd4];
	sub.f32 	%f62, %f60, %f61;
	setp.gt.f32 	%p15, %f62, 0f3F800000;
	@%p15 bra 	$L__BB0_21;
	ld.global.f32 	%f63, [%rd5];
	ld.global.f32 	%f64, [%rd6];
	sub.f32 	%f65, %f63, %f64;
	setp.leu.f32 	%p16, %f65, 0f3F800000;
	@%p16 bra 	$L__BB0_22;
$L__BB0_21:
	st.global.u32 	[%rd7], %r1;
	ld.global.f32 	%f90, [%rd1];
	ld.global.f32 	%f89, [%rd2];
$L__BB0_22:
	sub.f32 	%f66, %f90, %f89;
	setp.gt.f32 	%p17, %f66, 0f3F800000;
	@%p17 bra 	$L__BB0_25;
	ld.global.f32 	%f67, [%rd3];
	ld.global.f32 	%f68, [%rd4];
	sub.f32 	%f69, %f67, %f68;
	setp.gt.f32 	%p18, %f69, 0f3F800000;
	@%p18 bra 	$L__BB0_25;
	ld.global.f32 	%f70, [%rd5];
	ld.global.f32 	%f71, [%rd6];
	sub.f32 	%f72, %f70, %f71;
	setp.leu.f32 	%p19, %f72, 0f3F800000;
	@%p19 bra 	$L__BB0_26;
$L__BB0_25:
	st.global.u32 	[%rd7], %r1;
	ld.global.f32 	%f90, [%rd1];
	ld.global.f32 	%f89, [%rd2];
$L__BB0_26:
	sub.f32 	%f73, %f90, %f89;
	setp.gt.f32 	%p20, %f73, 0f3F800000;
	@%p20 bra 	$L__BB0_29;
	ld.global.f32 	%f74, [%rd3];
	ld.global.f32 	%f75, [%rd4];
	sub.f32 	%f76, %f74, %f75;
	setp.gt.f32 	%p21, %f76, 0f3F800000;
	@%p21 bra 	$L__BB0_29;
	ld.global.f32 	%f77, [%rd5];
	ld.global.f32 	%f78, [%rd6];
	sub.f32 	%f79, %f77, %f78;
	setp.leu.f32 	%p22, %f79, 0f3F800000;
	@%p22 bra 	$L__BB0_30;
$L__BB0_29:
	st.global.u32 	[%rd7], %r1;
	ld.global.f32 	%f90, [%rd1];
	ld.global.f32 	%f89, [%rd2];
$L__BB0_30:
	sub.f32 	%f80, %f90, %f89;
	setp.gt.f32 	%p23, %f80, 0f3F800000;
	@%p23 bra 	$L__BB0_33;
	ld.global.f32 	%f81, [%rd3];
	ld.global.f32 	%f82, [%rd4];
	sub.f32 	%f83, %f81, %f82;
	setp.gt.f32 	%p24, %f83, 0f3F800000;
	@%p24 bra 	$L__BB0_33;
	ld.global.f32 	%f84, [%rd5];
	ld.global.f32 	%f85, [%rd6];
	sub.f32 	%f86, %f84, %f85;
	setp.leu.f32 	%p25, %f86, 0f3F800000;
	@%p25 bra 	$L__BB0_34;
$L__BB0_33:
	st.global.u32 	[%rd7], %r1;
$L__BB0_34:
	add.s32 	%r10, %r10, 8;
	setp.ne.s32 	%p26, %r10, 50000;
	@%p26 bra 	$L__BB0_1;
	ret;

}


// ===== COMPILED SASS (sm_100) =====

	.target	sm_100

	.elftype	@"ET_EXEC"


//--------------------- .note.nv.tkinfo           --------------------------
	.section	.note.nv.tkinfo,"",@"SHT_NOTE"
	.sectionflags	@"SHF_NOTE_NV_TKINFO"
	.tkinfo
        /*0018*/ 	.word	0x00000002
        /*0030*/ 	.string	""
        /*0030*/ 	.string	"ptxas"
        /*0030*/ 	.string	"Cuda compilation tools, release 13.0, V13.0.88"
        /*0030*/ 	.string	"Build cuda_13.0.r13.0/compiler.36424714_0"
        /*0030*/ 	.string	"-arch sm_100 -m 64 "



//--------------------- .note.nv.cuinfo           --------------------------
	.section	.note.nv.cuinfo,"",@"SHT_NOTE"
	.sectionflags	@"SHF_NOTE_NV_CUINFO"
        /*0018*/ 	.short	0x0002
        /*001a*/ 	.short	0x0064
        /*001c*/ 	.short	0x0082
	.zero		2


//--------------------- .nv.info                  --------------------------
	.section	.nv.info,"",@"SHT_CUDA_INFO"
	.align	4


	//----- nvinfo : EIATTR_REGCOUNT
	.align		4
        /*0000*/ 	.byte	0x04, 0x2f
        /*0002*/ 	.short	(.L_1 - .L_0)
	.align		4
.L_0:
        /*0004*/ 	.word	index@(_Z5saxpyiPfS_S_S_S_S_Pi)
        /*0008*/ 	.word	0x00000016


	//----- nvinfo : EIATTR_FRAME_SIZE
	.align		4
.L_1:
        /*000c*/ 	.byte	0x04, 0x11
        /*000e*/ 	.short	(.L_3 - .L_2)
	.align		4
.L_2:
        /*0010*/ 	.word	index@(_Z5saxpyiPfS_S_S_S_S_Pi)
        /*0014*/ 	.word	0x00000000


	//----- nvinfo : EIATTR_MIN_STACK_SIZE
	.align		4
.L_3:
        /*0018*/ 	.byte	0x04, 0x12
        /*001a*/ 	.short	(.L_5 - .L_4)
	.align		4
.L_4:
        /*001c*/ 	.word	index@(_Z5saxpyiPfS_S_S_S_S_Pi)
        /*0020*/ 	.word	0x00000000
.L_5:


//--------------------- .nv.compat                --------------------------
	.section	.nv.compat,"",@"SHT_CUDA_COMPAT_INFO"
	.align	4
        /*0000*/ 	.byte	0x02, 0x09, 0x00, 0x00, 0x02, 0x02, 0x01, 0x00, 0x02, 0x05, 0x05, 0x00, 0x03, 0x07, 0x01, 0x01
        /*0010*/ 	.byte	0x02, 0x03, 0x00, 0x00, 0x02, 0x06, 0x01, 0x00, 0x04, 0x0b, 0x08, 0x00, 0x01, 0x00, 0x00, 0x00
        /*0020*/ 	.byte	0x00, 0x00, 0x00, 0x00


//--------------------- .nv.info._Z5saxpyiPfS_S_S_S_S_Pi --------------------------
	.section	.nv.info._Z5saxpyiPfS_S_S_S_S_Pi,"",@"SHT_CUDA_INFO"
	.sectionflags	@""
	.align	4


	//----- nvinfo : EIATTR_CUDA_API_VERSION
	.align		4
        /*0000*/ 	.byte	0x04, 0x37
        /*0002*/ 	.short	(.L_7 - .L_6)
.L_6:
        /*0004*/ 	.word	0x00000082


	//----- nvinfo : EIATTR_KPARAM_INFO
	.align		4
.L_7:
        /*0008*/ 	.byte	0x04, 0x17
        /*000a*/ 	.short	(.L_9 - .L_8)
.L_8:
        /*000c*/ 	.word	0x00000000
        /*0010*/ 	.short	0x0007
        /*0012*/ 	.short	0x0038
        /*0014*/ 	.byte	0x00, 0xf5, 0x21, 0x00


	//----- nvinfo : EIATTR_KPARAM_INFO
	.align		4
.L_9:
        /*0018*/ 	.byte	0x04, 0x17
        /*001a*/ 	.short	(.L_11 - .L_10)
.L_10:
        /*001c*/ 	.word	0x00000000
        /*0020*/ 	.short	0x0006
        /*0022*/ 	.short	0x0030
        /*0024*/ 	.byte	0x00, 0xf5, 0x21, 0x00


	//----- nvinfo : EIATTR_KPARAM_INFO
	.align		4
.L_11:
        /*0028*/ 	.byte	0x04, 0x17
        /*002a*/ 	.short	(.L_13 - .L_12)
.L_12:
        /*002c*/ 	.word	0x00000000
        /*0030*/ 	.short	0x0005
        /*0032*/ 	.short	0x0028
        /*0034*/ 	.byte	0x00, 0xf5, 0x21, 0x00


	//----- nvinfo : EIATTR_KPARAM_INFO
	.align		4
.L_13:
        /*0038*/ 	.byte	0x04, 0x17
        /*003a*/ 	.short	(.L_15 - .L_14)
.L_14:
        /*003c*/ 	.word	0x00000000
        /*0040*/ 	.short	0x0004
        /*0042*/ 	.short	0x0020
        /*0044*/ 	.byte	0x00, 0xf5, 0x21, 0x00


	//----- nvinfo : EIATTR_KPARAM_INFO
	.align		4
.L_15:
        /*0048*/ 	.byte	0x04, 0x17
        /*004a*/ 	.short	(.L_17 - .L_16)
.L_16:
        /*004c*/ 	.word	0x00000000
        /*0050*/ 	.short	0x0003
        /*0052*/ 	.short	0x0018
        /*0054*/ 	.byte	0x00, 0xf5, 0x21, 0x00


	//----- nvinfo : EIATTR_KPARAM_INFO
	.align		4
.L_17:
        /*0058*/ 	.byte	0x04, 0x17
        /*005a*/ 	.short	(.L_19 - .L_18)
.L_18:
        /*005c*/ 	.word	0x00000000
        /*0060*/ 	.short	0x0002
        /*0062*/ 	.short	0x0010
        /*0064*/ 	.byte	0x00, 0xf5, 0x21, 0x00


	//----- nvinfo : EIATTR_KPARAM_INFO
	.align		4
.L_19:
        /*0068*/ 	.byte	0x04, 0x17
        /*006a*/ 	.short	(.L_21 - .L_20)
.L_20:
        /*006c*/ 	.word	0x00000000
        /*0070*/ 	.short	0x0001
        /*0072*/ 	.short	0x0008
        /*0074*/ 	.byte	0x00, 0xf5, 0x21, 0x00


	//----- nvinfo : EIATTR_KPARAM_INFO
	.align		4
.L_21:
        /*0078*/ 	.byte	0x04, 0x17
        /*007a*/ 	.short	(.L_23 - .L_22)
.L_22:
        /*007c*/ 	.word	0x00000000
        /*0080*/ 	.short	0x0000
        /*0082*/ 	.short	0x0000
        /*0084*/ 	.byte	0x00, 0xf0, 0x11, 0x00


	//----- nvinfo : EIATTR_SPARSE_MMA_MASK
	.align		4
.L_23:
        /*0088*/ 	.byte	0x03, 0x50
        /*008a*/ 	.short	0x0000


	//----- nvinfo : EIATTR_MAXREG_COUNT
	.align		4
        /*008c*/ 	.byte	0x03, 0x1b
        /*008e*/ 	.short	0x00ff


	//----- nvinfo : EIATTR_MERCURY_ISA_VERSION
	.align		4
        /*0090*/ 	.byte	0x03, 0x5f
        /*0092*/ 	.short	0x0101


	//----- nvinfo : EIATTR_VRC_CTA_INIT_COUNT
	.align		4
        /*0094*/ 	.byte	0x02, 0x4a
	.zero		1
	.zero		1


	//----- nvinfo : EIATTR_EXIT_INSTR_OFFSETS
	.align		4
        /*0098*/ 	.byte	0x04, 0x1c
        /*009a*/ 	.short	(.L_25 - .L_24)


	//   ....[0]....
.L_24:
        /*009c*/ 	.word	0x00000c40


	//----- nvinfo : EIATTR_CRS_STACK_SIZE
	.align		4
.L_25:
        /*00a0*/ 	.byte	0x04, 0x1e
        /*00a2*/ 	.short	(.L_27 - .L_26)
.L_26:
        /*00a4*/ 	.word	0x00000000


	//----- nvinfo : EIATTR_CBANK_PARAM_SIZE
	.align		4
.L_27:
        /*00a8*/ 	.byte	0x03, 0x19
        /*00aa*/ 	.short	0x0040


	//----- nvinfo : EIATTR_PARAM_CBANK
	.align		4
        /*00ac*/ 	.byte	0x04, 0x0a
        /*00ae*/ 	.short	(.L_29 - .L_28)
	.align		4
.L_28:
        /*00b0*/ 	.word	index@(.nv.constant0._Z5saxpyiPfS_S_S_S_S_Pi)
        /*00b4*/ 	.short	0x0380
        /*00b6*/ 	.short	0x0040


	//----- nvinfo : EIATTR_SW_WAR
	.align		4
.L_29:
        /*00b8*/ 	.byte	0x04, 0x36
        /*00ba*/ 	.short	(.L_31 - .L_30)
.L_30:
        /*00bc*/ 	.word	0x00000008
.L_31:


//--------------------- .nv.callgraph             --------------------------
	.section	.nv.callgraph,"",@"SHT_CUDA_CALLGRAPH"
	.align	4
	.sectionentsize	8
	.align		4
        /*0000*/ 	.word	0x00000000
	.align		4
        /*0004*/ 	.word	0xffffffff
	.align		4
        /*0008*/ 	.word	0x00000000
	.align		4
        /*000c*/ 	.word	0xfffffffe
	.align		4
        /*0010*/ 	.word	0x00000000
	.align		4
        /*0014*/ 	.word	0xfffffffd
	.align		4
        /*0018*/ 	.word	0x00000000
	.align		4
        /*001c*/ 	.word	0xfffffffc


//--------------------- .text._Z5saxpyiPfS_S_S_S_S_Pi --------------------------
	.section	.text._Z5saxpyiPfS_S_S_S_S_Pi,"ax",@progbits
	.align	128
        .global         _Z5saxpyiPfS_S_S_S_S_Pi
        .type           _Z5saxpyiPfS_S_S_S_S_Pi,@function
        .size           _Z5saxpyiPfS_S_S_S_S_Pi,(.L_x_34 - _Z5saxpyiPfS_S_S_S_S_Pi)
        .other          _Z5saxpyiPfS_S_S_S_S_Pi,@"STO_CUDA_ENTRY STV_DEFAULT"
_Z5saxpyiPfS_S_S_S_S_Pi:
.text._Z5saxpyiPfS_S_S_S_S_Pi:
[----:B------:R-:W-:Y:S01]  /*0000*/  LDC R1, c[0x0][0x37c] ;  /* 0x0000df00ff017b82 */ /* 0x000fe20000000800 */
[----:B------:R-:W0:Y:S07]  /*0010*/  S2R R17, SR_TID.X ;  /* 0x0000000000117919 */ /* 0x000e2e0000002100 */
[----:B------:R-:W0:Y:S01]  /*0020*/  S2UR UR4, SR_CTAID.X ;  /* 0x00000000000479c3 */ /* 0x000e220000002500 */
[----:B------:R-:W1:Y:S01]  /*0030*/  LDCU UR5, c[0x0][0x380] ;  /* 0x00007000ff0577ac */ /* 0x000e620008000800 */
[----:B------:R-:W2:Y:S06]  /*0040*/  LDCU.64 UR6, c[0x0][0x358] ;  /* 0x00006b00ff0677ac */ /* 0x000eac0008000a00 */
[----:B------:R-:W0:Y:S08]  /*0050*/  LDC R0, c[0x0][0x360] ;  /* 0x0000d800ff007b82 */ /* 0x000e300000000800 */
[----:B------:R-:W3:Y:S08]  /*0060*/  LDC.64 R2, c[0x0][0x388] ;  /* 0x0000e200ff027b82 */ /* 0x000ef00000000a00 */
[----:B------:R-:W4:Y:S08]  /*0070*/  LDC.64 R4, c[0x0][0x3a0] ;  /* 0x0000e800ff047b82 */ /* 0x000f300000000a00 */
[----:B------:R-:W5:Y:S01]  /*0080*/  LDC.64 R6, c[0x0][0x390] ;  /* 0x0000e400ff067b82 */ /* 0x000f620000000a00 */
[----:B0-----:R-:W-:Y:S01]  /*0090*/  IMAD R0, R0, UR4, R17 ;  /* 0x0000000400007c24 */ /* 0x001fe2000f8e0211 */
[----:B------:R-:W-:-:S04]  /*00a0*/  UMOV UR4, URZ ;  /* 0x000000ff00047c82 */ /* 0x000fc80008000000 */
[C---:B-1----:R-:W-:Y:S02]  /*00b0*/  ISETP.GE.AND P0, PT, R0.reuse, UR5, PT ;  /* 0x0000000500007c0c */ /* 0x042fe4000bf06270 */
[----:B------:R-:W0:Y:S01]  /*00c0*/  LDC.64 R8, c[0x0][0x3a8] ;  /* 0x0000ea00ff087b82 */ /* 0x000e220000000a00 */
[----:B---3--:R-:W-:-:S07]  /*00d0*/  IMAD.WIDE R2, R0, 0x4, R2 ;  /* 0x0000000400027825 */ /* 0x008fce00078e0202 */
[----:B------:R-:W1:Y:S01]  /*00e0*/  LDC.64 R10, c[0x0][0x398] ;  /* 0x0000e600ff0a7b82 */ /* 0x000e620000000a00 */
[----:B----4-:R-:W-:-:S07]  /*00f0*/  IMAD.WIDE R4, R0, 0x4, R4 ;  /* 0x0000000400047825 */ /* 0x010fce00078e0204 */
[----:B------:R-:W3:Y:S01]  /*0100*/  LDC.64 R12, c[0x0][0x3b0] ;  /* 0x0000ec00ff0c7b82 */ /* 0x000ee20000000a00 */
[----:B-----5:R-:W-:-:S07]  /*0110*/  IMAD.WIDE R6, R0, 0x4, R6 ;  /* 0x0000000400067825 */ /* 0x020fce00078e0206 */
[----:B------:R-:W4:Y:S01]  /*0120*/  LDC.64 R14, c[0x0][0x3b8] ;  /* 0x0000ee00ff0e7b82 */ /* 0x000f220000000a00 */
[----:B0-----:R-:W-:-:S04]  /*0130*/  IMAD.WIDE R8, R0, 0x4, R8 ;  /* 0x0000000400087825 */ /* 0x001fc800078e0208 */
[----:B-1----:R-:W-:-:S04]  /*0140*/  IMAD.WIDE R10, R0, 0x4, R10 ;  /* 0x00000004000a7825 */ /* 0x002fc800078e020a */
[----:B---3--:R-:W-:-:S04]  /*0150*/  IMAD.WIDE R12, R0, 0x4, R12 ;  /* 0x00000004000c7825 */ /* 0x008fc800078e020c */
[----:B--2-4-:R-:W-:-:S07]  /*0160*/  IMAD.WIDE R14, R0, 0x4, R14 ;  /* 0x00000004000e7825 */ /* 0x014fce00078e020e */
.L_x_32:
[----:B------:R-:W-:Y:S01]  /*0170*/  UIADD3 UR4, UPT, UPT, UR4, 0x8, URZ ;  /* 0x0000000804047890 */ /* 0x000fe2000fffe0ff */
[----:B------:R-:W-:Y:S03]  /*0180*/  BSSY.RECONVERGENT B0, `(.L_x_0) ;  /* 0x00000a9000007945 */ /* 0x000fe60003800200 */
[----:B------:R-:W-:Y:S01]  /*0190*/  UISETP.NE.AND UP0, UPT, UR4, 0xc350, UPT ;  /* 0x0000c3500400788c */ /* 0x000fe2000bf05270 */
[----:B01234-:R-:W-:Y:S10]  /*01a0*/  @P0 BRA `(.L_x_1) ;  /* 0x0000000800980947 */ /* 0x01fff40003800000 */
[----:B------:R-:W2:Y:S04]  /*01b0*/  LDG.E R16, desc[UR6][R2.64] ;  /* 0x0000000602107981 */ /* 0x000ea8000c1e1900 */
[----:B------:R-:W2:Y:S01]  /*01c0*/  LDG.E R17, desc[UR6][R4.64] ;  /* 0x0000000604117981 */ /* 0x000ea2000c1e1900 */
[----:B------:R-:W-:Y:S04]  /*01d0*/  BSSY.RECONVERGENT B1, `(.L_x_2) ;  /* 0x0000014000017945 */ /* 0x000fe80003800200 */
[----:B------:R-:W-:Y:S01]  /*01e0*/  BSSY.RELIABLE B2, `(.L_x_3) ;  /* 0x000000f000027945 */ /* 0x000fe20003800100 */
[----:B--2---:R-:W-:-:S05]  /*01f0*/  FADD R18, R16, -R17 ;  /* 0x8000001110127221 */ /* 0x004fca0000000000 */
[----:B------:R-:W-:-:S13]  /*0200*/  FSETP.GT.AND P1, PT, R18, 1, PT ;  /* 0x3f8000001200780b */ /* 0x000fda0003f24000 */
[----:B------:R-:W-:Y:S05]  /*0210*/  @P1 BRA `(.L_x_4) ;  /* 0x00000000002c1947 */ /* 0x000fea0003800000 */
[----:B------:R-:W2:Y:S04]  /*0220*/  LDG.E R18, desc[UR6][R6.64] ;  /* 0x0000000606127981 */ /* 0x000ea8000c1e1900 */
[----:B------:R-:W2:Y:S02]  /*0230*/  LDG.E R19, desc[UR6][R8.64] ;  /* 0x0000000608137981 */ /* 0x000ea4000c1e1900 */
[----:B--2---:R-:W-:-:S05]  /*0240*/  FADD R18, R18, -R19 ;  /* 0x8000001312127221 */ /* 0x004fca0000000000 */
[----:B------:R-:W-:-:S13]  /*0250*/  FSETP.GT.AND P1, PT, R18, 1, PT ;  /* 0x3f8000001200780b */ /* 0x000fda0003f24000 */
[----:B------:R-:W-:Y:S05]  /*0260*/  @P1 BRA `(.L_x_4) ;  /* 0x0000000000181947 */ /* 0x000fea0003800000 */
[----:B------:R-:W2:Y:S04]  /*0270*/  LDG.E R18, desc[UR6][R10.64] ;  /* 0x000000060a127981 */ /* 0x000ea8000c1e1900 */
[----:B------:R-:W2:Y:S02]  /*0280*/  LDG.E R19, desc[UR6][R12.64] ;  /* 0x000000060c137981 */ /* 0x000ea4000c1e1900 */
[----:B--2---:R-:W-:-:S05]  /*0290*/  FADD R18, R18, -R19 ;  /* 0x8000001312127221 */ /* 0x004fca0000000000 */
[----:B------:R-:W-:-:S13]  /*02a0*/  FSETP.GT.AND P1, PT, R18, 1, PT ;  /* 0x3f8000001200780b */ /* 0x000fda0003f24000 */
[----:B------:R-:W-:Y:S05]  /*02b0*/  @!P1 BREAK.RELIABLE B2 ;  /* 0x0000000000029942 */ /* 0x000fea0003800100 */
[----:B------:R-:W-:Y:S05]  /*02c0*/  @!P1 BRA `(.L_x_5) ;  /* 0x0000000000109947 */ /* 0x000fea0003800000 */
.L_x_4:
[----:B------:R-:W-:Y:S05]  /*02d0*/  BSYNC.RELIABLE B2 ;  /* 0x0000000000027941 */ /* 0x000fea0003800100 */
.L_x_3:
[----:B------:R0:W-:Y:S04]  /*02e0*/  STG.E desc[UR6][R14.64], R0 ;  /* 0x000000000e007986 */ /* 0x0001e8000c101906 */
[----:B------:R0:W5:Y:S04]  /*02f0*/  LDG.E R16, desc[UR6][R2.64] ;  /* 0x0000000602107981 */ /* 0x000168000c1e1900 */
[----:B------:R0:W5:Y:S02]  /*0300*/  LDG.E R17, desc[UR6][R4.64] ;  /* 0x0000000604117981 */ /* 0x000164000c1e1900 */
.L_x_5:
[----:B------:R-:W-:Y:S05]  /*0310*/  BSYNC.RECONVERGENT B1 ;  /* 0x0000000000017941 */ /* 0x000fea0003800200 */
.L_x_2:
[----:B-----5:R-:W-:Y:S01]  /*0320*/  FADD R18, R16, -R17 ;  /* 0x8000001110127221 */ /* 0x020fe20000000000 */
[----:B------:R-:W-:Y:S04]  /*0330*/  BSSY.RECONVERGENT B1, `(.L_x_6) ;  /* 0x0000013000017945 */ /* 0x000fe80003800200 */
[----:B------:R-:W-:Y:S01]  /*0340*/  BSSY.RELIABLE B2, `(.L_x_7) ;  /* 0x000000e000027945 */ /* 0x000fe20003800100 */
        /* <DEDUP_REMOVED lines=13> */
.L_x_8:
[----:B------:R-:W-:Y:S05]  /*0420*/  BSYNC.RELIABLE B2 ;  /* 0x0000000000027941 */ /* 0x000fea0003800100 */
.L_x_7:
[----:B------:R1:W-:Y:S04]  /*0430*/  STG.E desc[UR6][R14.64], R0 ;  /* 0x000000000e007986 */ /* 0x0003e8000c101906 */
[----:B------:R1:W5:Y:S04]  /*0440*/  LDG.E R16, desc[UR6][R2.64] ;  /* 0x0000000602107981 */ /* 0x000368000c1e1900 */
[----:B------:R1:W5:Y:S02]  /*0450*/  LDG.E R17, desc[UR6][R4.64] ;  /* 0x0000000604117981 */ /* 0x000364000c1e1900 */
.L_x_9:
[----:B------:R-:W-:Y:S05]  /*0460*/  BSYNC.RECONVERGENT B1 ;  /* 0x0000000000017941 */ /* 0x000fea0003800200 */
.L_x_6:
        /* <DEDUP_REMOVED lines=16> */
.L_x_12:
[----:B------:R-:W-:Y:S05]  /*0570*/  BSYNC.RELIABLE B2 ;  /* 0x0000000000027941 */ /* 0x000fea0003800100 */
.L_x_11:
[----:B------:R2:W-:Y:S04]  /*0580*/  STG.E desc[UR6][R14.64], R0 ;  /* 0x000000000e007986 */ /* 0x0005e8000c101906 */
[----:B------:R2:W5:Y:S04]  /*0590*/  LDG.E R16, desc[UR6][R2.64] ;  /* 0x0000000602107981 */ /* 0x000568000c1e1900 */
[----:B------:R2:W5:Y:S02]  /*05a0*/  LDG.E R17, desc[UR6][R4.64] ;  /* 0x0000000604117981 */ /* 0x000564000c1e1900 */
.L_x_13:
[----:B------:R-:W-:Y:S05]  /*05b0*/  BSYNC.RECONVERGENT B1 ;  /* 0x0000000000017941 */ /* 0x000fea0003800200 */
.L_x_10:
[----:B-----5:R-:W-:Y:S01]  /*05c0*/  FADD R18, R16, -R17 ;  /* 0x8000001110127221 */ /* 0x020fe20000000000 */
[----:B------:R-:W-:Y:S04]  /*05d0*/  BSSY.RECONVERGENT B1, `(.L_x_14) ;  /* 0x0000013000017945 */ /* 0x000fe80003800200 */
[----:B------:R-:W-:Y:S01]  /*05e0*/  BSSY.RELIABLE B2, `(.L_x_15) ;  /* 0x000000e000027945 */ /* 0x000fe20003800100 */
[----:B------:R-:W-:-:S13]  /*05f0*/  FSETP.GT.AND P1, PT, R18, 1, PT ;  /* 0x3f8000001200780b */ /* 0x000fda0003f24000 */
[----:B------:R-:W-:Y:S05]  /*0600*/  @P1 BRA `(.L_x_16) ;  /* 0x00000000002c1947 */ /* 0x000fea0003800000 */
[----:B------:R-:W3:Y:S04]  /*0610*/  LDG.E R18, desc[UR6][R6.64] ;  /* 0x0000000606127981 */ /* 0x000ee8000c1e1900 */
[----:B------:R-:W3:Y:S02]  /*0620*/  LDG.E R19, desc[UR6][R8.64] ;  /* 0x0000000608137981 */ /* 0x000ee4000c1e1900 */
[----:B---3--:R-:W-:-:S05]  /*0630*/  FADD R18, R18, -R19 ;  /* 0x8000001312127221 */ /* 0x008fca0000000000 */
[----:B------:R-:W-:-:S13]  /*0640*/  FSETP.GT.AND P1, PT, R18, 1, PT ;  /* 0x3f8000001200780b */ /* 0x000fda0003f24000 */
[----:B------:R-:W-:Y:S05]  /*0650*/  @P1 BRA `(.L_x_16) ;  /* 0x0000000000181947 */ /* 0x000fea0003800000 */
[----:B------:R-:W3:Y:S04]  /*0660*/  LDG.E R18, desc[UR6][R10.64] ;  /* 0x000000060a127981 */ /* 0x000ee8000c1e1900 */
[----:B------:R-:W3:Y:S02]  /*0670*/  LDG.E R19, desc[UR6][R12.64] ;  /* 0x000000060c137981 */ /* 0x000ee4000c1e1900 */
[----:B---3--:R-:W-:-:S05]  /*0680*/  FADD R18, R18, -R19 ;  /* 0x8000001312127221 */ /* 0x008fca0000000000 */
[----:B------:R-:W-:-:S13]  /*0690*/  FSETP.GT.AND P1, PT, R18, 1, PT ;  /* 0x3f8000001200780b */ /* 0x000fda0003f24000 */
[----:B------:R-:W-:Y:S05]  /*06a0*/  @!P1 BREAK.RELIABLE B2 ;  /* 0x0000000000029942 */ /* 0x000fea0003800100 */
[----:B------:R-:W-:Y:S05]  /*06b0*/  @!P1 BRA `(.L_x_17) ;  /* 0x0000000000109947 */ /* 0x000fea0003800000 */
.L_x_16:
[----:B------:R-:W-:Y:S05]  /*06c0*/  BSYNC.RELIABLE B2 ;  /* 0x0000000000027941 */ /* 0x000fea0003800100 */
.L_x_15:
[----:B------:R3:W-:Y:S04]  /*06d0*/  STG.E desc[UR6][R14.64], R0 ;  /* 0x000000000e007986 */ /* 0x0007e8000c101906 */
[----:B------:R3:W5:Y:S04]  /*06e0*/  LDG.E R16, desc[UR6][R2.64] ;  /* 0x0000000602107981 */ /* 0x000768000c1e1900 */
[----:B------:R3:W5:Y:S02]  /*06f0*/  LDG.E R17, desc[UR6][R4.64] ;  /* 0x0000000604117981 */ /* 0x000764000c1e1900 */
.L_x_17:
[----:B------:R-:W-:Y:S05]  /*0700*/  BSYNC.RECONVERGENT B1 ;  /* 0x0000000000017941 */ /* 0x000fea0003800200 */
.L_x_14:
[----:B-----5:R-:W-:Y:S01]  /*0710*/  FADD R18, R16, -R17 ;  /* 0x8000001110127221 */ /* 0x020fe20000000000 */
[----:B------:R-:W-:Y:S04]  /*0720*/  BSSY.RECONVERGENT B1, `(.L_x_18) ;  /* 0x0000013000017945 */ /* 0x000fe80003800200 */
[----:B------:R-:W-:Y:S01]  /*0730*/  BSSY.RELIABLE B2, `(.L_x_19) ;  /* 0x000000e000027945 */ /* 0x000fe20003800100 */
[----:B------:R-:W-:-:S13]  /*0740*/  FSETP.GT.AND P1, PT, R18, 1, PT ;  /* 0x3f8000001200780b */ /* 0x000fda0003f24000 */
[----:B------:R-:W-:Y:S05]  /*0750*/  @P1 BRA `(.L_x_20) ;  /* 0x00000000002c1947 */ /* 0x000fea0003800000 */
[----:B------:R-:W4:Y:S04]  /*0760*/  LDG.E R18, desc[UR6][R6.64] ;  /* 0x0000000606127981 */ /* 0x000f28000c1e1900 */
[----:B------:R-:W4:Y:S02]  /*0770*/  LDG.E R19, desc[UR6][R8.64] ;  /* 0x0000000608137981 */ /* 0x000f24000c1e1900 */
[----:B----4-:R-:W-:-:S05]  /*0780*/  FADD R18, R18, -R19 ;  /* 0x8000001312127221 */ /* 0x010fca0000000000 */
[----:B------:R-:W-:-:S13]  /*0790*/  FSETP.GT.AND P1, PT, R18, 1, PT ;  /* 0x3f8000001200780b */ /* 0x000fda0003f24000 */
[----:B------:R-:W-:Y:S05]  /*07a0*/  @P1 BRA `(.L_x_20) ;  /* 0x0000000000181947 */ /* 0x000fea0003800000 */
[----:B------:R-:W4:Y:S04]  /*07b0*/  LDG.E R18, desc[UR6][R10.64] ;  /* 0x000000060a127981 */ /* 0x000f28000c1e1900 */
[----:B------:R-:W4:Y:S02]  /*07c0*/  LDG.E R19, desc[UR6][R12.64] ;  /* 0x000000060c137981 */ /* 0x000f24000c1e1900 */
[----:B----4-:R-:W-:-:S05]  /*07d0*/  FADD R18, R18, -R19 ;  /* 0x8000001312127221 */ /* 0x010fca0000000000 */
[----:B------:R-:W-:-:S13]  /*07e0*/  FSETP.GT.AND P1, PT, R18, 1, PT ;  /* 0x3f8000001200780b */ /* 0x000fda0003f24000 */
[----:B------:R-:W-:Y:S05]  /*07f0*/  @!P1 BREAK.RELIABLE B2 ;  /* 0x0000000000029942 */ /* 0x000fea0003800100 */
[----:B------:R-:W-:Y:S05]  /*0800*/  @!P1 BRA `(.L_x_21) ;  /* 0x0000000000109947 */ /* 0x000fea0003800000 */
.L_x_20:
[----:B------:R-:W-:Y:S05]  /*0810*/  BSYNC.RELIABLE B2 ;  /* 0x0000000000027941 */ /* 0x000fea0003800100 */
.L_x_19:
[----:B------:R4:W-:Y:S04]  /*0820*/  STG.E desc[UR6][R14.64], R0 ;  /* 0x000000000e007986 */ /* 0x0009e8000c101906 */
[----:B------:R4:W5:Y:S04]  /*0830*/  LDG.E R16, desc[UR6][R2.64] ;  /* 0x0000000602107981 */ /* 0x000968000c1e1900 */
[----:B------:R4:W5:Y:S02]  /*0840*/  LDG.E R17, desc[UR6][R4.64] ;  /* 0x0000000604117981 */ /* 0x000964000c1e1900 */
.L_x_21:
[----:B------:R-:W-:Y:S05]  /*0850*/  BSYNC.RECONVERGENT B1 ;  /* 0x0000000000017941 */ /* 0x000fea0003800200 */
.L_x_18:
[----:B-----5:R-:W-:Y:S01]  /*0860*/  FADD R18, R16, -R17 ;  /* 0x8000001110127221 */ /* 0x020fe20000000000 */
[----:B------:R-:W-:Y:S04]  /*0870*/  BSSY.RECONVERGENT B1, `(.L_x_22) ;  /* 0x0000013000017945 */ /* 0x000fe80003800200 */
[----:B------:R-:W-:Y:S01]  /*0880*/  BSSY.RELIABLE B2, `(.L_x_23) ;  /* 0x000000e000027945 */ /* 0x000fe20003800100 */
[----:B------:R-:W-:-:S13]  /*0890*/  FSETP.GT.AND P1, PT, R18, 1, PT ;  /* 0x3f8000001200780b */ /* 0x000fda0003f24000 */
[----:B------:R-:W-:Y:S05]  /*08a0*/  @P1 BRA `(.L_x_24) ;  /* 0x00000000002c1947 */ /* 0x000fea0003800000 */
[----:B------:R-:W5:Y:S04]  /*08b0*/  LDG.E R18, desc[UR6][R6.64] ;  /* 0x0000000606127981 */ /* 0x000f68000c1e1900 */
[----:B------:R-:W5:Y:S02]  /*08c0*/  LDG.E R19, desc[UR6][R8.64] ;  /* 0x0000000608137981 */ /* 0x000f64000c1e1900 */
[----:B-----5:R-:W-:-:S05]  /*08d0*/  FADD R18, R18, -R19 ;  /* 0x8000001312127221 */ /* 0x020fca0000000000 */
[----:B------:R-:W-:-:S13]  /*08e0*/  FSETP.GT.AND P1, PT, R18, 1, PT ;  /* 0x3f8000001200780b */ /* 0x000fda0003f24000 */
[----:B------:R-:W-:Y:S05]  /*08f0*/  @P1 BRA `(.L_x_24) ;  /* 0x0000000000181947 */ /* 0x000fea0003800000 */
[----:B------:R-:W5:Y:S04]  /*0900*/  LDG.E R18, desc[UR6][R10.64] ;  /* 0x000000060a127981 */ /* 0x000f68000c1e1900 */
[----:B------:R-:W5:Y:S02]  /*0910*/  LDG.E R19, desc[UR6][R12.64] ;  /* 0x000000060c137981 */ /* 0x000f64000c1e1900 */
[----:B-----5:R-:W-:-:S05]  /*0920*/  FADD R18, R18, -R19 ;  /* 0x8000001312127221 */ /* 0x020fca0000000000 */
[----:B------:R-:W-:-:S13]  /*0930*/  FSETP.GT.AND P1, PT, R18, 1, PT ;  /* 0x3f8000001200780b */ /* 0x000fda0003f24000 */
[----:B------:R-:W-:Y:S05]  /*0940*/  @!P1 BREAK.RELIABLE B2 ;  /* 0x0000000000029942 */ /* 0x000fea0003800100 */
[----:B------:R-:W-:Y:S05]  /*0950*/  @!P1 BRA `(.L_x_25) ;  /* 0x0000000000109947 */ /* 0x000fea0003800000 */
.L_x_24:
[----:B------:R-:W-:Y:S05]  /*0960*/  BSYNC.RELIABLE B2 ;  /* 0x0000000000027941 */ /* 0x000fea0003800100 */
.L_x_23:
[----:B------:R0:W-:Y:S04]  /*0970*/  STG.E desc[UR6][R14.64], R0 ;  /* 0x000000000e007986 */ /* 0x0001e8000c101906 */
[----:B------:R0:W5:Y:S04]  /*0980*/  LDG.E R16, desc[UR6][R2.64] ;  /* 0x0000000602107981 */ /* 0x000168000c1e1900 */
[----:B------:R0:W5:Y:S02]  /*0990*/  LDG.E R17, desc[UR6][R4.64] ;  /* 0x0000000604117981 */ /* 0x000164000c1e1900 */
.L_x_25:
[----:B------:R-:W-:Y:S05]  /*09a0*/  BSYNC.RECONVERGENT B1 ;  /* 0x0000000000017941 */ /* 0x000fea0003800200 */
.L_x_22:
        /* <DEDUP_REMOVED lines=16> */
.L_x_28:
[----:B------:R-:W-:Y:S05]  /*0ab0*/  BSYNC.RELIABLE B2 ;  /* 0x0000000000027941 */ /* 0x000fea0003800100 */
.L_x_27:
[----:B------:R0:W-:Y:S04]  /*0ac0*/  STG.E desc[UR6][R14.64], R0 ;  /* 0x000000000e007986 */ /* 0x0001e8000c101906 */
[----:B------:R0:W5:Y:S04]  /*0ad0*/  LDG.E R16, desc[UR6][R2.64] ;  /* 0x0000000602107981 */ /* 0x000168000c1e1900 */
[----:B------:R0:W5:Y:S02]  /*0ae0*/  LDG.E R17, desc[UR6][R4.64] ;  /* 0x0000000604117981 */ /* 0x000164000c1e1900 */
.L_x_29:
[----:B------:R-:W-:Y:S05]  /*0af0*/  BSYNC.RECONVERGENT B1 ;  /* 0x0000000000017941 */ /* 0x000fea0003800200 */
.L_x_26:
[----:B-----5:R-:W-:Y:S01]  /*0b00*/  FADD R16, -R17, R16 ;  /* 0x0000001011107221 */ /* 0x020fe20000000100 */
[----:B------:R-:W-:Y:S04]  /*0b10*/  BSSY.RELIABLE B1, `(.L_x_30) ;  /* 0x000000e000017945 */ /* 0x000fe80003800100 */
        /* <DEDUP_REMOVED lines=13> */
.L_x_31:
[----:B------:R-:W-:Y:S05]  /*0bf0*/  BSYNC.RELIABLE B1 ;  /* 0x0000000000017941 */ /* 0x000fea0003800100 */
.L_x_30:
[----:B------:R0:W-:Y:S02]  /*0c00*/  STG.E desc[UR6][R14.64], R0 ;  /* 0x000000000e007986 */ /* 0x0001e4000c101906 */
.L_x_1:
[----:B------:R-:W-:Y:S05]  /*0c10*/  BSYNC.RECONVERGENT B0 ;  /* 0x0000000000007941 */ /* 0x000fea0003800200 */
.L_x_0:
[----:B------:R-:W-:Y:S05]  /*0c20*/  WARPSYNC.ALL ;  /* 0x0000000000007948 */ /* 0x000fea0003800000 */
[----:B------:R-:W-:Y:S05]  /*0c30*/  BRA.U UP0, `(.L_x_32) ;  /* 0xfffffff5004c7547 */ /* 0x000fea000b83ffff */
[----:B------:R-:W-:Y:S05]  /*0c40*/  EXIT ;  /* 0x000000000000794d */ /* 0x000fea0003800000 */
.L_x_33:
[----:B------:R-:W-:-:S00]  /*0c50*/  BRA `(.L_x_33) ;  /* 0xfffffffc00fc7947 */ /* 0x000fc0000383ffff */
[----:B------:R-:W-:-:S00]  /*0c60*/  NOP ;  /* 0x0000000000007918 */ /* 0x000fc00000000000 */
        /* <DEDUP_REMOVED lines=9> */
.L_x_34:


//--------------------- .nv.shared.reserved.0     --------------------------
	.section	.nv.shared.reserved.0,"aw",@nobits
	.weak		__nv_reservedSMEM_offset_0_alias
	.size		__nv_reservedSMEM_offset_0_alias, 0, 64
	.other		__nv_reservedSMEM_offset_0_alias,@"STO_CUDA_RESERVED_SHARED STV_DEFAULT"
__nv_reservedSMEM_offset_0_alias:
	.zero		0
	.zero		64


//--------------------- .nv.constant0._Z5saxpyiPfS_S_S_S_S_Pi --------------------------
	.section	.nv.constant0._Z5saxpyiPfS_S_S_S_S_Pi,"a",@progbits
	.sectionflags	@""
	.align	4
.nv.constant0._Z5saxpyiPfS_S_S_S_S_Pi:
	.zero		960


//--------------------- SYMBOLS --------------------------

	.type		.nv.reservedSmem.offset0,@object
	.size		.nv.reservedSmem.offset0,0x4
